	.headerflags	@"EF_CUDA_TEXMODE_UNIFIED EF_CUDA_64BIT_ADDRESS EF_CUDA_ACCELERATORS EF_CUDA_SM90 EF_CUDA_VIRTUAL_SM(EF_CUDA_SM90)"
	.elftype	@"ET_EXEC"


//--------------------- .nv.info                  --------------------------
	.section	.nv.info,"",@"SHT_CUDA_INFO"
	.align	4


	//----- nvinfo : EIATTR_REGCOUNT
	.align		4
        /*0000*/ 	.byte	0x04, 0x2f
        /*0002*/ 	.short	(.L_3 - .L_2)
	.align		4
.L_2:
        /*0004*/ 	.word	index@(triton_poi_fused__native_batch_norm_legit_no_training_relu_0)
        /*0008*/ 	.word	0x00000016


	//----- nvinfo : EIATTR_MIN_STACK_SIZE
	.align		4
.L_3:
        /*000c*/ 	.byte	0x04, 0x12
        /*000e*/ 	.short	(.L_5 - .L_4)
	.align		4
.L_4:
        /*0010*/ 	.word	index@(triton_poi_fused__native_batch_norm_legit_no_training_relu_0)
        /*0014*/ 	.word	0x00000000


	//----- nvinfo : EIATTR_FRAME_SIZE
	.align		4
.L_5:
        /*0018*/ 	.byte	0x04, 0x11
        /*001a*/ 	.short	(.L_7 - .L_6)
	.align		4
.L_6:
        /*001c*/ 	.word	index@(triton_poi_fused__native_batch_norm_legit_no_training_relu_0)
        /*0020*/ 	.word	0x00000000


	//----- nvinfo : EIATTR_MIN_STACK_SIZE
	.align		4
.L_7:
        /*0024*/ 	.byte	0x04, 0x12
        /*0026*/ 	.short	(.L_9 - .L_8)
	.align		4
.L_8:
        /*0028*/ 	.word	index@(triton_poi_fused__native_batch_norm_legit_no_training_relu_0)
        /*002c*/ 	.word	0x00000000
.L_9:


//--------------------- .nv.info.triton_poi_fused__native_batch_norm_legit_no_training_relu_0 --------------------------
	.section	.nv.info.triton_poi_fused__native_batch_norm_legit_no_training_relu_0,"",@"SHT_CUDA_INFO"
	.sectionflags	@""
	.align	4


	//----- nvinfo : EIATTR_CUDA_API_VERSION
	.align		4
        /*0000*/ 	.byte	0x04, 0x37
        /*0002*/ 	.short	(.L_11 - .L_10)
.L_10:
        /*0004*/ 	.word	0x0000007c


	//----- nvinfo : EIATTR_KPARAM_INFO
	.align		4
.L_11:
        /*0008*/ 	.byte	0x04, 0x17
        /*000a*/ 	.short	(.L_13 - .L_12)
.L_12:
        /*000c*/ 	.word	0x00000000
        /*0010*/ 	.short	0x0006
        /*0012*/ 	.short	0x0030
        /*0014*/ 	.byte	0x00, 0xf0, 0x11, 0x00


	//----- nvinfo : EIATTR_KPARAM_INFO
	.align		4
.L_13:
        /*0018*/ 	.byte	0x04, 0x17
        /*001a*/ 	.short	(.L_15 - .L_14)
.L_14:
        /*001c*/ 	.word	0x00000000
        /*0020*/ 	.short	0x0005
        /*0022*/ 	.short	0x0028
        /*0024*/ 	.byte	0x00, 0xf4, 0x21, 0x00


	//----- nvinfo : EIATTR_KPARAM_INFO
	.align		4
.L_15:
        /*0028*/ 	.byte	0x04, 0x17
        /*002a*/ 	.short	(.L_17 - .L_16)
.L_16:
        /*002c*/ 	.word	0x00000000
        /*0030*/ 	.short	0x0004
        /*0032*/ 	.short	0x0020
        /*0034*/ 	.byte	0x00, 0xf4, 0x21, 0x00


	//----- nvinfo : EIATTR_KPARAM_INFO
	.align		4
.L_17:
        /*0038*/ 	.byte	0x04, 0x17
        /*003a*/ 	.short	(.L_19 - .L_18)
.L_18:
        /*003c*/ 	.word	0x00000000
        /*0040*/ 	.short	0x0003
        /*0042*/ 	.short	0x0018
        /*0044*/ 	.byte	0x00, 0xf4, 0x21, 0x00


	//----- nvinfo : EIATTR_KPARAM_INFO
	.align		4
.L_19:
        /*0048*/ 	.byte	0x04, 0x17
        /*004a*/ 	.short	(.L_21 - .L_20)
.L_20:
        /*004c*/ 	.word	0x00000000
        /*0050*/ 	.short	0x0002
        /*0052*/ 	.short	0x0010
        /*0054*/ 	.byte	0x00, 0xf4, 0x21, 0x00


	//----- nvinfo : EIATTR_KPARAM_INFO
	.align		4
.L_21:
        /*0058*/ 	.byte	0x04, 0x17
        /*005a*/ 	.short	(.L_23 - .L_22)
.L_22:
        /*005c*/ 	.word	0x00000000
        /*0060*/ 	.short	0x0001
        /*0062*/ 	.short	0x0008
        /*0064*/ 	.byte	0x00, 0xf4, 0x21, 0x00


	//----- nvinfo : EIATTR_KPARAM_INFO
	.align		4
.L_23:
        /*0068*/ 	.byte	0x04, 0x17
        /*006a*/ 	.short	(.L_25 - .L_24)
.L_24:
        /*006c*/ 	.word	0x00000000
        /*0070*/ 	.short	0x0000
        /*0072*/ 	.short	0x0000
        /*0074*/ 	.byte	0x00, 0xf4, 0x21, 0x00


	//----- nvinfo : EIATTR_SPARSE_MMA_MASK
	.align		4
.L_25:
        /*0078*/ 	.byte	0x03, 0x50
        /*007a*/ 	.short	0x0000


	//----- nvinfo : EIATTR_MAXREG_COUNT
	.align		4
        /*007c*/ 	.byte	0x03, 0x1b
        /*007e*/ 	.short	0x00ff


	//----- nvinfo : EIATTR_EXIT_INSTR_OFFSETS
	.align		4
        /*0080*/ 	.byte	0x04, 0x1c
        /*0082*/ 	.short	(.L_27 - .L_26)


	//   ....[0]....
.L_26:
        /*0084*/ 	.word	0x00000470


	//   ....[1]....
        /*0088*/ 	.word	0x00000490


	//----- nvinfo : EIATTR_REQNTID
	.align		4
.L_27:
        /*008c*/ 	.byte	0x04, 0x10
        /*008e*/ 	.short	(.L_29 - .L_28)
.L_28:
        /*0090*/ 	.word	0x00000080
        /*0094*/ 	.word	0x00000001
        /*0098*/ 	.word	0x00000001


	//----- nvinfo : EIATTR_CBANK_PARAM_SIZE
	.align		4
.L_29:
        /*009c*/ 	.byte	0x03, 0x19
        /*009e*/ 	.short	0x0034


	//----- nvinfo : EIATTR_PARAM_CBANK
	.align		4
        /*00a0*/ 	.byte	0x04, 0x0a
        /*00a2*/ 	.short	(.L_31 - .L_30)
	.align		4
.L_30:
        /*00a4*/ 	.word	index@(.nv.constant0.triton_poi_fused__native_batch_norm_legit_no_training_relu_0)
        /*00a8*/ 	.short	0x0210
        /*00aa*/ 	.short	0x0034


	//----- nvinfo : EIATTR_SW_WAR
	.align		4
.L_31:
        /*00ac*/ 	.byte	0x04, 0x36
        /*00ae*/ 	.short	(.L_33 - .L_32)
.L_32:
        /*00b0*/ 	.word	0x00000008
.L_33:


//--------------------- .nv.callgraph             --------------------------
	.section	.nv.callgraph,"",@"SHT_CUDA_CALLGRAPH"
	.align	4
	.sectionentsize	8
	.align		4
        /*0000*/ 	.word	0x00000000
	.align		4
        /*0004*/ 	.word	0xffffffff
	.align		4
        /*0008*/ 	.word	0x00000000
	.align		4
        /*000c*/ 	.word	0xfffffffe
	.align		4
        /*0010*/ 	.word	0x00000000
	.align		4
        /*0014*/ 	.word	0xfffffffd
	.align		4
        /*0018*/ 	.word	0x00000000
	.align		4
        /*001c*/ 	.word	0xfffffffc


//--------------------- .nv.constant4             --------------------------
	.section	.nv.constant4,"a",@progbits
	.align	8
	.align		8
.nv.constant4:
        /*0000*/ 	.dword	_$_str
	.align		8
        /*0008*/ 	.dword	_$_str_$_2


//--------------------- .text.triton_poi_fused__native_batch_norm_legit_no_training_relu_0 --------------------------
	.section	.text.triton_poi_fused__native_batch_norm_legit_no_training_relu_0,"ax",@progbits
	.align	128
        .global         triton_poi_fused__native_batch_norm_legit_no_training_relu_0
        .type           triton_poi_fused__native_batch_norm_legit_no_training_relu_0,@function
        .size           triton_poi_fused__native_batch_norm_legit_no_training_relu_0,(.L_x_1 - triton_poi_fused__native_batch_norm_legit_no_training_relu_0)
        .other          triton_poi_fused__native_batch_norm_legit_no_training_relu_0,@"STO_CUDA_ENTRY STV_DEFAULT"
triton_poi_fused__native_batch_norm_legit_no_training_relu_0:
.text.triton_poi_fused__native_batch_norm_legit_no_training_relu_0:
[----:B------:R-:W0:Y:S01]  /*0000*/  LDC R1, c[0x0][0x28] ;  /* 0x00000a00ff017b82 */ /* 0x000e220000000800 */
[----:B------:R-:W1:Y:S07]  /*0010*/  S2R R0, SR_TID.X ;  /* 0x0000000000007919 */ /* 0x000e6e0000002100 */
[----:B------:R-:W2:Y:S01]  /*0020*/  LDC.64 R8, c[0x0][0x220] ;  /* 0x00008800ff087b82 */ /* 0x000ea20000000a00 */
[----:B------:R-:W-:Y:S01]  /*0030*/  CS2R R4, SRZ ;  /* 0x0000000000047805 */ /* 0x000fe2000001ff00 */
[----:B------:R-:W-:Y:S01]  /*0040*/  ULDC.64 UR4, c[0x0][0x208] ;  /* 0x0000820000047ab9 */ /* 0x000fe20000000a00 */
[----:B------:R-:W3:Y:S05]  /*0050*/  S2R R3, SR_CTAID.X ;  /* 0x0000000000037919 */ /* 0x000eea0000002500 */
[----:B------:R-:W4:Y:S08]  /*0060*/  LDC.64 R14, c[0x0][0x218] ;  /* 0x00008600ff0e7b82 */ /* 0x000f300000000a00 */
[----:B------:R-:W5:Y:S08]  /*0070*/  LDC.64 R12, c[0x0][0x210] ;  /* 0x00008400ff0c7b82 */ /* 0x000f700000000a00 */
[----:B------:R-:W4:Y:S01]  /*0080*/  LDC.64 R16, c[0x0][0x228] ;  /* 0x00008a00ff107b82 */ /* 0x000f220000000a00 */
[----:B-1----:R-:W-:-:S07]  /*0090*/  SHF.L.U32 R0, R0, 0x1, RZ ;  /* 0x0000000100007819 */ /* 0x002fce00000006ff */
[----:B------:R-:W1:Y:S01]  /*00a0*/  LDC.64 R18, c[0x0][0x230] ;  /* 0x00008c00ff127b82 */ /* 0x000e620000000a00 */
[----:B------:R-:W-:-:S04]  /*00b0*/  LOP3.LUT R0, R0, 0xfe, RZ, 0xc0, !PT ;  /* 0x000000fe00007812 */ /* 0x000fc800078ec0ff */
[----:B---3--:R-:W-:-:S04]  /*00c0*/  LEA R0, R3, R0, 0x8 ;  /* 0x0000000003007211 */ /* 0x008fc800078e40ff */
[C---:B------:R-:W-:Y:S01]  /*00d0*/  ISETP.GE.AND P0, PT, R0.reuse, 0xc40, PT ;  /* 0x00000c400000780c */ /* 0x040fe20003f06270 */
[----:B------:R-:W-:-:S05]  /*00e0*/  IMAD.HI R2, R0, 0x5397829d, RZ ;  /* 0x5397829d00027827 */ /* 0x000fca00078e02ff */
[----:B------:R-:W-:-:S04]  /*00f0*/  SHF.R.U32.HI R3, RZ, 0x1f, R2 ;  /* 0x0000001fff037819 */ /* 0x000fc80000011602 */
[----:B------:R-:W-:-:S04]  /*0100*/  LEA.HI.SX32 R3, R2, R3, 0x1a ;  /* 0x0000000302037211 */ /* 0x000fc800078fd2ff */
[----:B------:R-:W-:-:S04]  /*0110*/  LEA.HI R2, R3, R3, RZ, 0x2 ;  /* 0x0000000303027211 */ /* 0x000fc800078f10ff */
[----:B------:R-:W-:-:S04]  /*0120*/  LOP3.LUT R2, R2, 0xfffffffc, RZ, 0xc0, !PT ;  /* 0xfffffffc02027812 */ /* 0x000fc800078ec0ff */
[----:B------:R-:W-:-:S05]  /*0130*/  IADD3 R11, R3, -R2, RZ ;  /* 0x80000002030b7210 */ /* 0x000fca0007ffe0ff */
[----:B--2---:R-:W-:-:S05]  /*0140*/  IMAD.WIDE R8, R11, 0x4, R8 ;  /* 0x000000040b087825 */ /* 0x004fca00078e0208 */
[----:B------:R-:W2:Y:S04]  /*0150*/  @!P0 LDG.E.EL R4, desc[UR4][R8.64] ;  /* 0x0000000408048981 */ /* 0x000ea8000c2e1900 */
[----:B------:R3:W2:Y:S01]  /*0160*/  @!P0 LDG.E.EL R5, desc[UR4][R8.64] ;  /* 0x0000000408058981 */ /* 0x0006a2000c2e1900 */
[----:B------:R-:W-:Y:S02]  /*0170*/  CS2R R6, SRZ ;  /* 0x0000000000067805 */ /* 0x000fe4000001ff00 */
[----:B------:R-:W-:Y:S01]  /*0180*/  CS2R R2, SRZ ;  /* 0x0000000000027805 */ /* 0x000fe2000001ff00 */
[----:B----4-:R-:W-:-:S04]  /*0190*/  IMAD.WIDE R14, R11, 0x4, R14 ;  /* 0x000000040b0e7825 */ /* 0x010fc800078e020e */
[----:B-----5:R-:W-:Y:S01]  /*01a0*/  IMAD.WIDE R12, R0, 0x4, R12 ;  /* 0x00000004000c7825 */ /* 0x020fe200078e020c */
[----:B------:R-:W4:Y:S01]  /*01b0*/  @!P0 LDG.E.EL R7, desc[UR4][R14.64] ;  /* 0x000000040e078981 */ /* 0x000f22000c2e1900 */
[----:B---3--:R-:W-:Y:S02]  /*01c0*/  CS2R R8, SRZ ;  /* 0x0000000000087805 */ /* 0x008fe4000001ff00 */
[C---:B0-----:R-:W-:Y:S01]  /*01d0*/  IMAD.WIDE R16, R11.reuse, 0x4, R16 ;  /* 0x000000040b107825 */ /* 0x041fe200078e0210 */
[----:B------:R0:W3:Y:S03]  /*01e0*/  @!P0 LDG.E.EL R6, desc[UR4][R14.64] ;  /* 0x000000040e068981 */ /* 0x0000e6000c2e1900 */
[----:B-1----:R-:W-:Y:S01]  /*01f0*/  IMAD.WIDE R18, R11, 0x4, R18 ;  /* 0x000000040b127825 */ /* 0x002fe200078e0212 */
[----:B------:R1:W4:Y:S01]  /*0200*/  @!P0 LDG.E.64 R2, desc[UR4][R12.64] ;  /* 0x000000040c028981 */ /* 0x000322000c1e1b00 */
[----:B------:R-:W-:-:S03]  /*0210*/  CS2R R10, SRZ ;  /* 0x00000000000a7805 */ /* 0x000fc6000001ff00 */
[----:B------:R-:W5:Y:S04]  /*0220*/  @!P0 LDG.E.EL R9, desc[UR4][R18.64] ;  /* 0x0000000412098981 */ /* 0x000f68000c2e1900 */
[----:B------:R-:W5:Y:S04]  /*0230*/  @!P0 LDG.E.EL R10, desc[UR4][R16.64] ;  /* 0x00000004100a8981 */ /* 0x000f68000c2e1900 */
[----:B------:R-:W3:Y:S04]  /*0240*/  @!P0 LDG.E.EL R11, desc[UR4][R16.64] ;  /* 0x00000004100b8981 */ /* 0x000ee8000c2e1900 */
[----:B------:R-:W3:Y:S01]  /*0250*/  @!P0 LDG.E.EL R8, desc[UR4][R18.64] ;  /* 0x0000000412088981 */ /* 0x000ee2000c2e1900 */
[----:B0-----:R-:W-:Y:S01]  /*0260*/  HFMA2.MMA R14, -RZ, RZ, 1.625, 0 ;  /* 0x3e800000ff0e7435 */ /* 0x001fe200000001ff */
[----:B--2---:R-:W-:Y:S01]  /*0270*/  FADD R4, R4, 9.9999997473787516356e-06 ;  /* 0x3727c5ac04047421 */ /* 0x004fe20000000000 */
[----:B------:R-:W-:-:S03]  /*0280*/  FADD R5, R5, 9.9999997473787516356e-06 ;  /* 0x3727c5ac05057421 */ /* 0x000fc60000000000 */
[----:B-1----:R-:W0:Y:S08]  /*0290*/  MUFU.SQRT R12, R4 ;  /* 0x00000004000c7308 */ /* 0x002e300000002000 */
[----:B------:R1:W2:Y:S01]  /*02a0*/  MUFU.SQRT R13, R5 ;  /* 0x00000005000d7308 */ /* 0x0002a20000002000 */
[C---:B0-----:R-:W-:Y:S02]  /*02b0*/  FSETP.GT.AND P1, PT, R12.reuse, 8.50705917302346158658e+37, PT ;  /* 0x7e8000000c00780b */ /* 0x041fe40003f24000 */
[----:B------:R-:W-:Y:S01]  /*02c0*/  FSETP.GEU.AND P3, PT, R12, 1.175494350822287508e-38, PT ;  /* 0x008000000c00780b */ /* 0x000fe20003f6e000 */
[----:B-1----:R-:W0:Y:S01]  /*02d0*/  LDC.64 R4, c[0x0][0x238] ;  /* 0x00008e00ff047b82 */ /* 0x002e220000000a00 */
[----:B--2---:R-:W-:-:S02]  /*02e0*/  FSETP.GT.AND P2, PT, R13, 8.50705917302346158658e+37, PT ;  /* 0x7e8000000d00780b */ /* 0x004fc40003f44000 */
[----:B------:R-:W-:-:S07]  /*02f0*/  FSETP.GEU.AND P4, PT, R13, 1.175494350822287508e-38, PT ;  /* 0x008000000d00780b */ /* 0x000fce0003f8e000 */
[----:B------:R-:W-:-:S04]  /*0300*/  @P1 FMUL R12, R12, 0.25 ;  /* 0x3e8000000c0c1820 */ /* 0x000fc80000400000 */
[----:B------:R-:W-:Y:S01]  /*0310*/  @!P3 FMUL R12, R12, 16777216 ;  /* 0x4b8000000c0cb820 */ /* 0x000fe20000400000 */
[----:B------:R-:W-:-:S04]  /*0320*/  @P2 FMUL R13, R13, 0.25 ;  /* 0x3e8000000d0d2820 */ /* 0x000fc80000400000 */
[----:B------:R-:W-:Y:S01]  /*0330*/  @!P4 FMUL R13, R13, 16777216 ;  /* 0x4b8000000d0dc820 */ /* 0x000fe20000400000 */
[----:B------:R-:W1:Y:S01]  /*0340*/  MUFU.RCP R12, R12 ;  /* 0x0000000c000c7308 */ /* 0x000e620000001000 */
[----:B------:R-:W-:-:S07]  /*0350*/  FSEL R15, R14, 1, P1 ;  /* 0x3f8000000e0f7808 */ /* 0x000fce0000800000 */
[----:B------:R-:W2:Y:S01]  /*0360*/  MUFU.RCP R13, R13 ;  /* 0x0000000d000d7308 */ /* 0x000ea20000001000 */
[----:B------:R-:W-:Y:S01]  /*0370*/  FSEL R14, R14, 1, P2 ;  /* 0x3f8000000e0e7808 */ /* 0x000fe20001000000 */
[----:B------:R-:W-:-:S04]  /*0380*/  @!P3 FMUL R15, R15, 16777216 ;  /* 0x4b8000000f0fb820 */ /* 0x000fc80000400000 */
[----:B------:R-:W-:Y:S01]  /*0390*/  @!P4 FMUL R14, R14, 16777216 ;  /* 0x4b8000000e0ec820 */ /* 0x000fe20000400000 */
[----:B----4-:R-:W-:Y:S01]  /*03a0*/  FADD R2, -R7, R2 ;  /* 0x0000000207027221 */ /* 0x010fe20000000100 */
[----:B---3--:R-:W-:Y:S01]  /*03b0*/  FADD R3, -R6, R3 ;  /* 0x0000000306037221 */ /* 0x008fe20000000100 */
[----:B-1----:R-:W-:Y:S01]  /*03c0*/  FMUL R15, R12, R15 ;  /* 0x0000000f0c0f7220 */ /* 0x002fe20000400000 */
[----:B--2---:R-:W-:-:S03]  /*03d0*/  FMUL R14, R13, R14 ;  /* 0x0000000e0d0e7220 */ /* 0x004fc60000400000 */
[----:B------:R-:W-:Y:S01]  /*03e0*/  FMUL R2, R2, R15 ;  /* 0x0000000f02027220 */ /* 0x000fe20000400000 */
[----:B------:R-:W-:-:S03]  /*03f0*/  FMUL R3, R3, R14 ;  /* 0x0000000e03037220 */ /* 0x000fc60000400000 */
[----:B-----5:R-:W-:Y:S01]  /*0400*/  FFMA R2, R2, R10, R9 ;  /* 0x0000000a02027223 */ /* 0x020fe20000000009 */
[----:B------:R-:W-:-:S04]  /*0410*/  FFMA R3, R3, R11, R8 ;  /* 0x0000000b03037223 */ /* 0x000fc80000000008 */
[----:B------:R-:W-:Y:S02]  /*0420*/  FSETP.GEU.AND P1, PT, R2, RZ, PT ;  /* 0x000000ff0200720b */ /* 0x000fe40003f2e000 */
[C---:B------:R-:W-:Y:S01]  /*0430*/  FSETP.GEU.AND P2, PT, R3.reuse, RZ, PT ;  /* 0x000000ff0300720b */ /* 0x040fe20003f4e000 */
[----:B0-----:R-:W-:Y:S01]  /*0440*/  IMAD.WIDE R4, R0, 0x4, R4 ;  /* 0x0000000400047825 */ /* 0x001fe200078e0204 */
[----:B------:R-:W-:Y:S02]  /*0450*/  FSEL R2, R2, RZ, P1 ;  /* 0x000000ff02027208 */ /* 0x000fe40000800000 */
[----:B------:R-:W-:Y:S01]  /*0460*/  FSEL R3, R3, RZ, P2 ;  /* 0x000000ff03037208 */ /* 0x000fe20001000000 */
[----:B------:R-:W-:Y:S08]  /*0470*/  @P0 EXIT ;  /* 0x000000000000094d */ /* 0x000ff00003800000 */
[----:B------:R-:W-:Y:S01]  /*0480*/  STG.E.64 desc[UR4][R4.64], R2 ;  /* 0x0000000204007986 */ /* 0x000fe2000c101b04 */
[----:B------:R-:W-:Y:S05]  /*0490*/  EXIT ;  /* 0x000000000000794d */ /* 0x000fea0003800000 */
.L_x_0:
[----:B------:R-:W-:-:S00]  /*04a0*/  BRA `(.L_x_0) ;  /* 0xfffffffc00fc7947 */ /* 0x000fc0000383ffff */
[----:B------:R-:W-:-:S00]  /*04b0*/  NOP ;  /* 0x0000000000007918 */ /* 0x000fc00000000000 */
        /* <DEDUP_REMOVED lines=12> */
.L_x_1:


//--------------------- .nv.global.init           --------------------------
	.section	.nv.global.init,"aw",@progbits
.nv.global.init:
	.type		_$_str,@object
	.size		_$_str,(_$_str_$_2 - _$_str)
_$_str:
        /*0000*/ 	.byte	0x5f, 0x5f, 0x43, 0x55, 0x44, 0x41, 0x5f, 0x46, 0x54, 0x5a, 0x00
	.type		_$_str_$_2,@object
	.size		_$_str_$_2,(.L_1 - _$_str_$_2)
_$_str_$_2:
        /*000b*/ 	.byte	0x5f, 0x5f, 0x43, 0x55, 0x44, 0x41, 0x5f, 0x50, 0x52, 0x45, 0x43, 0x5f, 0x53, 0x51, 0x52, 0x54
        /*001b*/ 	.byte	0x00
.L_1:


//--------------------- .nv.constant0.triton_poi_fused__native_batch_norm_legit_no_training_relu_0 --------------------------
	.section	.nv.constant0.triton_poi_fused__native_batch_norm_legit_no_training_relu_0,"a",@progbits
	.sectionflags	@""
	.align	4
.nv.constant0.triton_poi_fused__native_batch_norm_legit_no_training_relu_0:
	.zero		580
